//
// Generated by NVIDIA NVVM Compiler
//
// Compiler Build ID: CL-36424714
// Cuda compilation tools, release 13.0, V13.0.88
// Based on NVVM 20.0.0
//

.version 9.0
.target sm_100
.address_size 64

	// .globl	_Z5saxpyifPfS_

.visible .entry _Z5saxpyifPfS_(
	.param .u32 _Z5saxpyifPfS__param_0,
	.param .f32 _Z5saxpyifPfS__param_1,
	.param .u64 .ptr .align 1 _Z5saxpyifPfS__param_2,
	.param .u64 .ptr .align 1 _Z5saxpyifPfS__param_3
)
{
	.reg .pred 	%p<3>;
	.reg .b32 	%r<10>;
	.reg .b32 	%f<69>;
	.reg .b64 	%rd<8>;

	ld.param.u32 	%r4, [_Z5saxpyifPfS__param_0];
	ld.param.f32 	%f4, [_Z5saxpyifPfS__param_1];
	ld.param.u64 	%rd3, [_Z5saxpyifPfS__param_2];
	ld.param.u64 	%rd4, [_Z5saxpyifPfS__param_3];
	mov.u32 	%r5, %ctaid.x;
	mov.u32 	%r6, %ntid.x;
	mov.u32 	%r7, %tid.x;
	mad.lo.s32 	%r1, %r5, %r6, %r7;
	setp.ge.s32 	%p1, %r1, %r4;
	@%p1 bra 	$L__BB0_3;
	cvta.to.global.u64 	%rd5, %rd3;
	cvta.to.global.u64 	%rd6, %rd4;
	mul.wide.s32 	%rd7, %r1, 4;
	add.s64 	%rd1, %rd5, %rd7;
	add.s64 	%rd2, %rd6, %rd7;
	ld.global.f32 	%f68, [%rd2];
	mov.b32 	%r9, 0;
$L__BB0_2:
	ld.global.f32 	%f5, [%rd1];
	fma.rn.f32 	%f6, %f4, %f5, %f68;
	st.global.f32 	[%rd2], %f6;
	ld.global.f32 	%f7, [%rd1];
	fma.rn.f32 	%f8, %f4, %f7, %f6;
	st.global.f32 	[%rd2], %f8;
	ld.global.f32 	%f9, [%rd1];
	fma.rn.f32 	%f10, %f4, %f9, %f8;
	st.global.f32 	[%rd2], %f10;
	ld.global.f32 	%f11, [%rd1];
	fma.rn.f32 	%f12, %f4, %f11, %f10;
	st.global.f32 	[%rd2], %f12;
	ld.global.f32 	%f13, [%rd1];
	fma.rn.f32 	%f14, %f4, %f13, %f12;
	st.global.f32 	[%rd2], %f14;
	ld.global.f32 	%f15, [%rd1];
	fma.rn.f32 	%f16, %f4, %f15, %f14;
	st.global.f32 	[%rd2], %f16;
	ld.global.f32 	%f17, [%rd1];
	fma.rn.f32 	%f18, %f4, %f17, %f16;
	st.global.f32 	[%rd2], %f18;
	ld.global.f32 	%f19, [%rd1];
	fma.rn.f32 	%f20, %f4, %f19, %f18;
	st.global.f32 	[%rd2], %f20;
	ld.global.f32 	%f21, [%rd1];
	fma.rn.f32 	%f22, %f4, %f21, %f20;
	st.global.f32 	[%rd2], %f22;
	ld.global.f32 	%f23, [%rd1];
	fma.rn.f32 	%f24, %f4, %f23, %f22;
	st.global.f32 	[%rd2], %f24;
	ld.global.f32 	%f25, [%rd1];
	fma.rn.f32 	%f26, %f4, %f25, %f24;
	st.global.f32 	[%rd2], %f26;
	ld.global.f32 	%f27, [%rd1];
	fma.rn.f32 	%f28, %f4, %f27, %f26;
	st.global.f32 	[%rd2], %f28;
	ld.global.f32 	%f29, [%rd1];
	fma.rn.f32 	%f30, %f4, %f29, %f28;
	st.global.f32 	[%rd2], %f30;
	ld.global.f32 	%f31, [%rd1];
	fma.rn.f32 	%f32, %f4, %f31, %f30;
	st.global.f32 	[%rd2], %f32;
	ld.global.f32 	%f33, [%rd1];
	fma.rn.f32 	%f34, %f4, %f33, %f32;
	st.global.f32 	[%rd2], %f34;
	ld.global.f32 	%f35, [%rd1];
	fma.rn.f32 	%f36, %f4, %f35, %f34;
	st.global.f32 	[%rd2], %f36;
	ld.global.f32 	%f37, [%rd1];
	fma.rn.f32 	%f38, %f4, %f37, %f36;
	st.global.f32 	[%rd2], %f38;
	ld.global.f32 	%f39, [%rd1];
	fma.rn.f32 	%f40, %f4, %f39, %f38;
	st.global.f32 	[%rd2], %f40;
	ld.global.f32 	%f41, [%rd1];
	fma.rn.f32 	%f42, %f4, %f41, %f40;
	st.global.f32 	[%rd2], %f42;
	ld.global.f32 	%f43, [%rd1];
	fma.rn.f32 	%f44, %f4, %f43, %f42;
	st.global.f32 	[%rd2], %f44;
	ld.global.f32 	%f45, [%rd1];
	fma.rn.f32 	%f46, %f4, %f45, %f44;
	st.global.f32 	[%rd2], %f46;
	ld.global.f32 	%f47, [%rd1];
	fma.rn.f32 	%f48, %f4, %f47, %f46;
	st.global.f32 	[%rd2], %f48;
	ld.global.f32 	%f49, [%rd1];
	fma.rn.f32 	%f50, %f4, %f49, %f48;
	st.global.f32 	[%rd2], %f50;
	ld.global.f32 	%f51, [%rd1];
	fma.rn.f32 	%f52, %f4, %f51, %f50;
	st.global.f32 	[%rd2], %f52;
	ld.global.f32 	%f53, [%rd1];
	fma.rn.f32 	%f54, %f4, %f53, %f52;
	st.global.f32 	[%rd2], %f54;
	ld.global.f32 	%f55, [%rd1];
	fma.rn.f32 	%f56, %f4, %f55, %f54;
	st.global.f32 	[%rd2], %f56;
	ld.global.f32 	%f57, [%rd1];
	fma.rn.f32 	%f58, %f4, %f57, %f56;
	st.global.f32 	[%rd2], %f58;
	ld.global.f32 	%f59, [%rd1];
	fma.rn.f32 	%f60, %f4, %f59, %f58;
	st.global.f32 	[%rd2], %f60;
	ld.global.f32 	%f61, [%rd1];
	fma.rn.f32 	%f62, %f4, %f61, %f60;
	st.global.f32 	[%rd2], %f62;
	ld.global.f32 	%f63, [%rd1];
	fma.rn.f32 	%f64, %f4, %f63, %f62;
	st.global.f32 	[%rd2], %f64;
	ld.global.f32 	%f65, [%rd1];
	fma.rn.f32 	%f66, %f4, %f65, %f64;
	st.global.f32 	[%rd2], %f66;
	ld.global.f32 	%f67, [%rd1];
	fma.rn.f32 	%f68, %f4, %f67, %f66;
	st.global.f32 	[%rd2], %f68;
	add.s32 	%r9, %r9, 32;
	setp.ne.s32 	%p2, %r9, 1000000;
	@%p2 bra 	$L__BB0_2;
$L__BB0_3:
	ret;

}


// ===== COMPILED SASS (sm_100) =====

	.target	sm_100

	.elftype	@"ET_EXEC"


//--------------------- .note.nv.tkinfo           --------------------------
	.section	.note.nv.tkinfo,"",@"SHT_NOTE"
	.sectionflags	@"SHF_NOTE_NV_TKINFO"
	.tkinfo
        /*0018*/ 	.word	0x00000002
        /*0030*/ 	.string	""
        /*0030*/ 	.string	"ptxas"
        /*0030*/ 	.string	"Cuda compilation tools, release 13.0, V13.0.88"
        /*0030*/ 	.string	"Build cuda_13.0.r13.0/compiler.36424714_0"
        /*0030*/ 	.string	"-arch sm_100 -m 64 "



//--------------------- .note.nv.cuinfo           --------------------------
	.section	.note.nv.cuinfo,"",@"SHT_NOTE"
	.sectionflags	@"SHF_NOTE_NV_CUINFO"
        /*0018*/ 	.short	0x0002
        /*001a*/ 	.short	0x0064
        /*001c*/ 	.short	0x0082
	.zero		2


//--------------------- .nv.info                  --------------------------
	.section	.nv.info,"",@"SHT_CUDA_INFO"
	.align	4


	//----- nvinfo : EIATTR_REGCOUNT
	.align		4
        /*0000*/ 	.byte	0x04, 0x2f
        /*0002*/ 	.short	(.L_1 - .L_0)
	.align		4
.L_0:
        /*0004*/ 	.word	index@(_Z5saxpyifPfS_)
        /*0008*/ 	.word	0x00000012


	//----- nvinfo : EIATTR_FRAME_SIZE
	.align		4
.L_1:
        /*000c*/ 	.byte	0x04, 0x11
        /*000e*/ 	.short	(.L_3 - .L_2)
	.align		4
.L_2:
        /*0010*/ 	.word	index@(_Z5saxpyifPfS_)
        /*0014*/ 	.word	0x00000000


	//----- nvinfo : EIATTR_MIN_STACK_SIZE
	.align		4
.L_3:
        /*0018*/ 	.byte	0x04, 0x12
        /*001a*/ 	.short	(.L_5 - .L_4)
	.align		4
.L_4:
        /*001c*/ 	.word	index@(_Z5saxpyifPfS_)
        /*0020*/ 	.word	0x00000000
.L_5:


//--------------------- .nv.compat                --------------------------
	.section	.nv.compat,"",@"SHT_CUDA_COMPAT_INFO"
	.align	4
        /*0000*/ 	.byte	0x02, 0x09, 0x00, 0x00, 0x02, 0x02, 0x01, 0x00, 0x02, 0x05, 0x05, 0x00, 0x03, 0x07, 0x01, 0x01
        /*0010*/ 	.byte	0x02, 0x03, 0x00, 0x00, 0x02, 0x06, 0x01, 0x00, 0x04, 0x0b, 0x08, 0x00, 0x09, 0x00, 0x00, 0x00
        /*0020*/ 	.byte	0x00, 0x00, 0x00, 0x00


//--------------------- .nv.info._Z5saxpyifPfS_   --------------------------
	.section	.nv.info._Z5saxpyifPfS_,"",@"SHT_CUDA_INFO"
	.sectionflags	@""
	.align	4


	//----- nvinfo : EIATTR_CUDA_API_VERSION
	.align		4
        /*0000*/ 	.byte	0x04, 0x37
        /*0002*/ 	.short	(.L_7 - .L_6)
.L_6:
        /*0004*/ 	.word	0x00000082


	//----- nvinfo : EIATTR_KPARAM_INFO
	.align		4
.L_7:
        /*0008*/ 	.byte	0x04, 0x17
        /*000a*/ 	.short	(.L_9 - .L_8)
.L_8:
        /*000c*/ 	.word	0x00000000
        /*0010*/ 	.short	0x0003
        /*0012*/ 	.short	0x0010
        /*0014*/ 	.byte	0x00, 0xf5, 0x21, 0x00


	//----- nvinfo : EIATTR_KPARAM_INFO
	.align		4
.L_9:
        /*0018*/ 	.byte	0x04, 0x17
        /*001a*/ 	.short	(.L_11 - .L_10)
.L_10:
        /*001c*/ 	.word	0x00000000
        /*0020*/ 	.short	0x0002
        /*0022*/ 	.short	0x0008
        /*0024*/ 	.byte	0x00, 0xf5, 0x21, 0x00


	//----- nvinfo : EIATTR_KPARAM_INFO
	.align		4
.L_11:
        /*0028*/ 	.byte	0x04, 0x17
        /*002a*/ 	.short	(.L_13 - .L_12)
.L_12:
        /*002c*/ 	.word	0x00000000
        /*0030*/ 	.short	0x0001
        /*0032*/ 	.short	0x0004
        /*0034*/ 	.byte	0x00, 0xf0, 0x11, 0x00


	//----- nvinfo : EIATTR_KPARAM_INFO
	.align		4
.L_13:
        /*0038*/ 	.byte	0x04, 0x17
        /*003a*/ 	.short	(.L_15 - .L_14)
.L_14:
        /*003c*/ 	.word	0x00000000
        /*0040*/ 	.short	0x0000
        /*0042*/ 	.short	0x0000
        /*0044*/ 	.byte	0x00, 0xf0, 0x11, 0x00


	//----- nvinfo : EIATTR_SPARSE_MMA_MASK
	.align		4
.L_15:
        /*0048*/ 	.byte	0x03, 0x50
        /*004a*/ 	.short	0x0000


	//----- nvinfo : EIATTR_MAXREG_COUNT
	.align		4
        /*004c*/ 	.byte	0x03, 0x1b
        /*004e*/ 	.short	0x00ff


	//----- nvinfo : EIATTR_MERCURY_ISA_VERSION
	.align		4
        /*0050*/ 	.byte	0x03, 0x5f
        /*0052*/ 	.short	0x0101


	//----- nvinfo : EIATTR_VRC_CTA_INIT_COUNT
	.align		4
        /*0054*/ 	.byte	0x02, 0x4a
	.zero		1
	.zero		1


	//----- nvinfo : EIATTR_EXIT_INSTR_OFFSETS
	.align		4
        /*0058*/ 	.byte	0x04, 0x1c
        /*005a*/ 	.short	(.L_17 - .L_16)


	//   ....[0]....
.L_16:
        /*005c*/ 	.word	0x00000070


	//   ....[1]....
        /*0060*/ 	.word	0x00000730


	//----- nvinfo : EIATTR_CBANK_PARAM_SIZE
	.align		4
.L_17:
        /*0064*/ 	.byte	0x03, 0x19
        /*0066*/ 	.short	0x0018


	//----- nvinfo : EIATTR_PARAM_CBANK
	.align		4
        /*0068*/ 	.byte	0x04, 0x0a
        /*006a*/ 	.short	(.L_19 - .L_18)
	.align		4
.L_18:
        /*006c*/ 	.word	index@(.nv.constant0._Z5saxpyifPfS_)
        /*0070*/ 	.short	0x0380
        /*0072*/ 	.short	0x0018


	//----- nvinfo : EIATTR_SW_WAR
	.align		4
.L_19:
        /*0074*/ 	.byte	0x04, 0x36
        /*0076*/ 	.short	(.L_21 - .L_20)
.L_20:
        /*0078*/ 	.word	0x00000008
.L_21:


//--------------------- .nv.callgraph             --------------------------
	.section	.nv.callgraph,"",@"SHT_CUDA_CALLGRAPH"
	.align	4
	.sectionentsize	8
	.align		4
        /*0000*/ 	.word	0x00000000
	.align		4
        /*0004*/ 	.word	0xffffffff
	.align		4
        /*0008*/ 	.word	0x00000000
	.align		4
        /*000c*/ 	.word	0xfffffffe
	.align		4
        /*0010*/ 	.word	0x00000000
	.align		4
        /*0014*/ 	.word	0xfffffffd
	.align		4
        /*0018*/ 	.word	0x00000000
	.align		4
        /*001c*/ 	.word	0xfffffffc


//--------------------- .text._Z5saxpyifPfS_      --------------------------
	.section	.text._Z5saxpyifPfS_,"ax",@progbits
	.align	128
        .global         _Z5saxpyifPfS_
        .type           _Z5saxpyifPfS_,@function
        .size           _Z5saxpyifPfS_,(.L_x_2 - _Z5saxpyifPfS_)
        .other          _Z5saxpyifPfS_,@"STO_CUDA_ENTRY STV_DEFAULT"
_Z5saxpyifPfS_:
.text._Z5saxpyifPfS_:
[----:B------:R-:W-:Y:S01]  /*0000*/  LDC R1, c[0x0][0x37c] ;  /* 0x0000df00ff017b82 */ /* 0x000fe20000000800 */
[----:B------:R-:W0:Y:S07]  /*0010*/  S2R R0, SR_TID.X ;  /* 0x0000000000007919 */ /* 0x000e2e0000002100 */
[----:B------:R-:W0:Y:S01]  /*0020*/  S2UR UR4, SR_CTAID.X ;  /* 0x00000000000479c3 */ /* 0x000e220000002500 */
[----:B------:R-:W1:Y:S07]  /*0030*/  LDCU UR5, c[0x0][0x380] ;  /* 0x00007000ff0577ac */ /* 0x000e6e0008000800 */
[----:B------:R-:W0:Y:S02]  /*0040*/  LDC R7, c[0x0][0x360] ;  /* 0x0000d800ff077b82 */ /* 0x000e240000000800 */
[----:B0-----:R-:W-:-:S05]  /*0050*/  IMAD R7, R7, UR4, R0 ;  /* 0x0000000407077c24 */ /* 0x001fca000f8e0200 */
[----:B-1----:R-:W-:-:S13]  /*0060*/  ISETP.GE.AND P0, PT, R7, UR5, PT ;  /* 0x0000000507007c0c */ /* 0x002fda000bf06270 */
[----:B------:R-:W-:Y:S05]  /*0070*/  @P0 EXIT ;  /* 0x000000000000094d */ /* 0x000fea0003800000 */
[----:B------:R-:W0:Y:S01]  /*0080*/  LDC.64 R2, c[0x0][0x390] ;  /* 0x0000e400ff027b82 */ /* 0x000e220000000a00 */
[----:B------:R-:W1:Y:S01]  /*0090*/  LDCU.64 UR6, c[0x0][0x358] ;  /* 0x00006b00ff0677ac */ /* 0x000e620008000a00 */
[----:B------:R-:W2:Y:S06]  /*00a0*/  LDCU UR5, c[0x0][0x384] ;  /* 0x00007080ff0577ac */ /* 0x000eac0008000800 */
[----:B------:R-:W3:Y:S01]  /*00b0*/  LDC.64 R4, c[0x0][0x388] ;  /* 0x0000e200ff047b82 */ /* 0x000ee20000000a00 */
[----:B0-----:R-:W-:-:S05]  /*00c0*/  IMAD.WIDE R2, R7, 0x4, R2 ;  /* 0x0000000407027825 */ /* 0x001fca00078e0202 */
[----:B-1----:R0:W5:Y:S01]  /*00d0*/  LDG.E R9, desc[UR6][R2.64] ;  /* 0x0000000602097981 */ /* 0x002162000c1e1900 */
[----:B------:R-:W-:Y:S01]  /*00e0*/  UMOV UR4, URZ ;  /* 0x000000ff00047c82 */ /* 0x000fe20008000000 */
[----:B--23--:R-:W-:-:S07]  /*00f0*/  IMAD.WIDE R4, R7, 0x4, R4 ;  /* 0x0000000407047825 */ /* 0x00cfce00078e0204 */
.L_x_0:
[----:B------:R-:W2:Y:S02]  /*0100*/  LDG.E R0, desc[UR6][R4.64] ;  /* 0x0000000604007981 */ /* 0x000ea4000c1e1900 */
[----:B--23-5:R-:W-:-:S05]  /*0110*/  FFMA R9, R0, UR5, R9 ;  /* 0x0000000500097c23 */ /* 0x02cfca0008000009 */
[----:B------:R1:W-:Y:S04]  /*0120*/  STG.E desc[UR6][R2.64], R9 ;  /* 0x0000000902007986 */ /* 0x0003e8000c101906 */
[----:B------:R-:W2:Y:S02]  /*0130*/  LDG.E R0, desc[UR6][R4.64] ;  /* 0x0000000604007981 */ /* 0x000ea4000c1e1900 */
[----:B--2---:R-:W-:-:S05]  /*0140*/  FFMA R7, R0, UR5, R9 ;  /* 0x0000000500077c23 */ /* 0x004fca0008000009 */
[----:B------:R2:W-:Y:S04]  /*0150*/  STG.E desc[UR6][R2.64], R7 ;  /* 0x0000000702007986 */ /* 0x0005e8000c101906 */
[----:B------:R-:W3:Y:S02]  /*0160*/  LDG.E R0, desc[UR6][R4.64] ;  /* 0x0000000604007981 */ /* 0x000ee4000c1e1900 */
[----:B---3--:R-:W-:-:S05]  /*0170*/  FFMA R11, R0, UR5, R7 ;  /* 0x00000005000b7c23 */ /* 0x008fca0008000007 */
[----:B------:R3:W-:Y:S04]  /*0180*/  STG.E desc[UR6][R2.64], R11 ;  /* 0x0000000b02007986 */ /* 0x0007e8000c101906 */
[----:B------:R-:W4:Y:S02]  /*0190*/  LDG.E R0, desc[UR6][R4.64] ;  /* 0x0000000604007981 */ /* 0x000f24000c1e1900 */
[----:B----4-:R-:W-:-:S05]  /*01a0*/  FFMA R13, R0, UR5, R11 ;  /* 0x00000005000d7c23 */ /* 0x010fca000800000b */
[----:B------:R4:W-:Y:S04]  /*01b0*/  STG.E desc[UR6][R2.64], R13 ;  /* 0x0000000d02007986 */ /* 0x0009e8000c101906 */
[----:B------:R-:W1:Y:S02]  /*01c0*/  LDG.E R0, desc[UR6][R4.64] ;  /* 0x0000000604007981 */ /* 0x000e64000c1e1900 */
[----:B-1----:R-:W-:-:S05]  /*01d0*/  FFMA R9, R0, UR5, R13 ;  /* 0x0000000500097c23 */ /* 0x002fca000800000d */
        /* <DEDUP_REMOVED lines=60> */
[----:B------:R-:W-:Y:S04]  /*05a0*/  STG.E desc[UR6][R2.64], R9 ;  /* 0x0000000902007986 */ /* 0x000fe8000c101906 */
        /* <DEDUP_REMOVED lines=18> */
[----:B------:R-:W2:Y:S01]  /*06d0*/  LDG.E R0, desc[UR6][R4.64] ;  /* 0x0000000604007981 */ /* 0x000ea2000c1e1900 */
[----:B------:R-:W-:-:S04]  /*06e0*/  UIADD3 UR4, UPT, UPT, UR4, 0x20, URZ ;  /* 0x0000002004047890 */ /* 0x000fc8000fffe0ff */
[----:B------:R-:W-:Y:S01]  /*06f0*/  UISETP.NE.AND UP0, UPT, UR4, 0xf4240, UPT ;  /* 0x000f42400400788c */ /* 0x000fe2000bf05270 */
[----:B--2---:R-:W-:-:S05]  /*0700*/  FFMA R9, R0, UR5, R11 ;  /* 0x0000000500097c23 */ /* 0x004fca000800000b */
[----:B------:R3:W-:Y:S03]  /*0710*/  STG.E desc[UR6][R2.64], R9 ;  /* 0x0000000902007986 */ /* 0x0007e6000c101906 */
[----:B------:R-:W-:Y:S05]  /*0720*/  BRA.U UP0, `(.L_x_0) ;  /* 0xfffffff900747547 */ /* 0x000fea000b83ffff */
[----:B------:R-:W-:Y:S05]  /*0730*/  EXIT ;  /* 0x000000000000794d */ /* 0x000fea0003800000 */
.L_x_1:
[----:B------:R-:W-:-:S00]  /*0740*/  BRA `(.L_x_1) ;  /* 0xfffffffc00fc7947 */ /* 0x000fc0000383ffff */
[----:B------:R-:W-:-:S00]  /*0750*/  NOP ;  /* 0x0000000000007918 */ /* 0x000fc00000000000 */
        /* <DEDUP_REMOVED lines=10> */
.L_x_2:


//--------------------- .nv.shared.reserved.0     --------------------------
	.section	.nv.shared.reserved.0,"aw",@nobits
	.weak		__nv_reservedSMEM_offset_0_alias
	.size		__nv_reservedSMEM_offset_0_alias, 0, 64
	.other		__nv_reservedSMEM_offset_0_alias,@"STO_CUDA_RESERVED_SHARED STV_DEFAULT"
__nv_reservedSMEM_offset_0_alias:
	.zero		0
	.zero		64


//--------------------- .nv.constant0._Z5saxpyifPfS_ --------------------------
	.section	.nv.constant0._Z5saxpyifPfS_,"a",@progbits
	.sectionflags	@""
	.align	4
.nv.constant0._Z5saxpyifPfS_:
	.zero		920


//--------------------- SYMBOLS --------------------------

	.type		.nv.reservedSmem.offset0,@object
	.size		.nv.reservedSmem.offset0,0x4
